//
// Generated by NVIDIA NVVM Compiler
//
// Compiler Build ID: CL-36424714
// Cuda compilation tools, release 13.0, V13.0.88
// Based on NVVM 20.0.0
//

.version 9.0
.target sm_100
.address_size 64

	// .globl	_Z11matrix_multPiS_S_

.visible .entry _Z11matrix_multPiS_S_(
	.param .u64 .ptr .align 1 _Z11matrix_multPiS_S__param_0,
	.param .u64 .ptr .align 1 _Z11matrix_multPiS_S__param_1,
	.param .u64 .ptr .align 1 _Z11matrix_multPiS_S__param_2
)
{
	.reg .pred 	%p<2>;
	.reg .b32 	%r<68>;
	.reg .b64 	%rd<21>;

	ld.param.u64 	%rd6, [_Z11matrix_multPiS_S__param_0];
	ld.param.u64 	%rd7, [_Z11matrix_multPiS_S__param_1];
	ld.param.u64 	%rd5, [_Z11matrix_multPiS_S__param_2];
	cvta.to.global.u64 	%rd8, %rd7;
	cvta.to.global.u64 	%rd9, %rd6;
	mov.u32 	%r10, %ctaid.y;
	mov.u32 	%r11, %ntid.y;
	mov.u32 	%r12, %tid.y;
	mad.lo.s32 	%r1, %r10, %r11, %r12;
	mov.u32 	%r13, %ctaid.x;
	mov.u32 	%r14, %ntid.x;
	mov.u32 	%r15, %tid.x;
	mad.lo.s32 	%r2, %r13, %r14, %r15;
	mul.wide.u32 	%rd10, %r11, %r10;
	cvt.u64.u32 	%rd11, %r12;
	add.s64 	%rd12, %rd10, %rd11;
	shl.b64 	%rd13, %rd12, 12;
	add.s64 	%rd14, %rd13, %rd9;
	add.s64 	%rd20, %rd14, 32;
	add.s64 	%rd2, %rd8, 32768;
	mov.b32 	%r66, 0;
	mov.u32 	%r65, %r2;
	mov.u32 	%r67, %r66;
$L__BB0_1:
	mul.wide.s32 	%rd15, %r65, 4;
	add.s64 	%rd16, %rd2, %rd15;
	ld.global.u32 	%r16, [%rd20+-32];
	ld.global.u32 	%r17, [%rd16+-32768];
	mad.lo.s32 	%r18, %r17, %r16, %r67;
	ld.global.u32 	%r19, [%rd20+-28];
	ld.global.u32 	%r20, [%rd16+-28672];
	mad.lo.s32 	%r21, %r20, %r19, %r18;
	ld.global.u32 	%r22, [%rd20+-24];
	ld.global.u32 	%r23, [%rd16+-24576];
	mad.lo.s32 	%r24, %r23, %r22, %r21;
	ld.global.u32 	%r25, [%rd20+-20];
	ld.global.u32 	%r26, [%rd16+-20480];
	mad.lo.s32 	%r27, %r26, %r25, %r24;
	ld.global.u32 	%r28, [%rd20+-16];
	ld.global.u32 	%r29, [%rd16+-16384];
	mad.lo.s32 	%r30, %r29, %r28, %r27;
	ld.global.u32 	%r31, [%rd20+-12];
	ld.global.u32 	%r32, [%rd16+-12288];
	mad.lo.s32 	%r33, %r32, %r31, %r30;
	ld.global.u32 	%r34, [%rd20+-8];
	ld.global.u32 	%r35, [%rd16+-8192];
	mad.lo.s32 	%r36, %r35, %r34, %r33;
	ld.global.u32 	%r37, [%rd20+-4];
	ld.global.u32 	%r38, [%rd16+-4096];
	mad.lo.s32 	%r39, %r38, %r37, %r36;
	ld.global.u32 	%r40, [%rd20];
	ld.global.u32 	%r41, [%rd16];
	mad.lo.s32 	%r42, %r41, %r40, %r39;
	ld.global.u32 	%r43, [%rd20+4];
	ld.global.u32 	%r44, [%rd16+4096];
	mad.lo.s32 	%r45, %r44, %r43, %r42;
	ld.global.u32 	%r46, [%rd20+8];
	ld.global.u32 	%r47, [%rd16+8192];
	mad.lo.s32 	%r48, %r47, %r46, %r45;
	ld.global.u32 	%r49, [%rd20+12];
	ld.global.u32 	%r50, [%rd16+12288];
	mad.lo.s32 	%r51, %r50, %r49, %r48;
	ld.global.u32 	%r52, [%rd20+16];
	ld.global.u32 	%r53, [%rd16+16384];
	mad.lo.s32 	%r54, %r53, %r52, %r51;
	ld.global.u32 	%r55, [%rd20+20];
	ld.global.u32 	%r56, [%rd16+20480];
	mad.lo.s32 	%r57, %r56, %r55, %r54;
	ld.global.u32 	%r58, [%rd20+24];
	ld.global.u32 	%r59, [%rd16+24576];
	mad.lo.s32 	%r60, %r59, %r58, %r57;
	ld.global.u32 	%r61, [%rd20+28];
	ld.global.u32 	%r62, [%rd16+28672];
	mad.lo.s32 	%r67, %r62, %r61, %r60;
	add.s32 	%r66, %r66, 16;
	add.s64 	%rd20, %rd20, 64;
	add.s32 	%r65, %r65, 16384;
	setp.ne.s32 	%p1, %r66, 1024;
	@%p1 bra 	$L__BB0_1;
	cvta.to.global.u64 	%rd17, %rd5;
	shl.b32 	%r63, %r1, 10;
	add.s32 	%r64, %r63, %r2;
	mul.wide.s32 	%rd18, %r64, 4;
	add.s64 	%rd19, %rd17, %rd18;
	st.global.u32 	[%rd19], %r67;
	ret;

}


// ===== COMPILED SASS (sm_100) =====

	.target	sm_100

	.elftype	@"ET_EXEC"


//--------------------- .note.nv.tkinfo           --------------------------
	.section	.note.nv.tkinfo,"",@"SHT_NOTE"
	.sectionflags	@"SHF_NOTE_NV_TKINFO"
	.tkinfo
        /*0018*/ 	.word	0x00000002
        /*0030*/ 	.string	""
        /*0030*/ 	.string	"ptxas"
        /*0030*/ 	.string	"Cuda compilation tools, release 13.0, V13.0.88"
        /*0030*/ 	.string	"Build cuda_13.0.r13.0/compiler.36424714_0"
        /*0030*/ 	.string	"-arch sm_100 -m 64 "



//--------------------- .note.nv.cuinfo           --------------------------
	.section	.note.nv.cuinfo,"",@"SHT_NOTE"
	.sectionflags	@"SHF_NOTE_NV_CUINFO"
        /*0018*/ 	.short	0x0002
        /*001a*/ 	.short	0x0064
        /*001c*/ 	.short	0x0082
	.zero		2


//--------------------- .nv.info                  --------------------------
	.section	.nv.info,"",@"SHT_CUDA_INFO"
	.align	4


	//----- nvinfo : EIATTR_REGCOUNT
	.align		4
        /*0000*/ 	.byte	0x04, 0x2f
        /*0002*/ 	.short	(.L_1 - .L_0)
	.align		4
.L_0:
        /*0004*/ 	.word	index@(_Z11matrix_multPiS_S_)
        /*0008*/ 	.word	0x0000001f


	//----- nvinfo : EIATTR_FRAME_SIZE
	.align		4
.L_1:
        /*000c*/ 	.byte	0x04, 0x11
        /*000e*/ 	.short	(.L_3 - .L_2)
	.align		4
.L_2:
        /*0010*/ 	.word	index@(_Z11matrix_multPiS_S_)
        /*0014*/ 	.word	0x00000000


	//----- nvinfo : EIATTR_MIN_STACK_SIZE
	.align		4
.L_3:
        /*0018*/ 	.byte	0x04, 0x12
        /*001a*/ 	.short	(.L_5 - .L_4)
	.align		4
.L_4:
        /*001c*/ 	.word	index@(_Z11matrix_multPiS_S_)
        /*0020*/ 	.word	0x00000000
.L_5:


//--------------------- .nv.compat                --------------------------
	.section	.nv.compat,"",@"SHT_CUDA_COMPAT_INFO"
	.align	4
        /*0000*/ 	.byte	0x02, 0x09, 0x00, 0x00, 0x02, 0x02, 0x01, 0x00, 0x02, 0x05, 0x05, 0x00, 0x03, 0x07, 0x01, 0x01
        /*0010*/ 	.byte	0x02, 0x03, 0x00, 0x00, 0x02, 0x06, 0x01, 0x00, 0x04, 0x0b, 0x08, 0x00, 0x09, 0x00, 0x00, 0x00
        /*0020*/ 	.byte	0x00, 0x00, 0x00, 0x00


//--------------------- .nv.info._Z11matrix_multPiS_S_ --------------------------
	.section	.nv.info._Z11matrix_multPiS_S_,"",@"SHT_CUDA_INFO"
	.sectionflags	@""
	.align	4


	//----- nvinfo : EIATTR_CUDA_API_VERSION
	.align		4
        /*0000*/ 	.byte	0x04, 0x37
        /*0002*/ 	.short	(.L_7 - .L_6)
.L_6:
        /*0004*/ 	.word	0x00000082


	//----- nvinfo : EIATTR_KPARAM_INFO
	.align		4
.L_7:
        /*0008*/ 	.byte	0x04, 0x17
        /*000a*/ 	.short	(.L_9 - .L_8)
.L_8:
        /*000c*/ 	.word	0x00000000
        /*0010*/ 	.short	0x0002
        /*0012*/ 	.short	0x0010
        /*0014*/ 	.byte	0x00, 0xf5, 0x21, 0x00


	//----- nvinfo : EIATTR_KPARAM_INFO
	.align		4
.L_9:
        /*0018*/ 	.byte	0x04, 0x17
        /*001a*/ 	.short	(.L_11 - .L_10)
.L_10:
        /*001c*/ 	.word	0x00000000
        /*0020*/ 	.short	0x0001
        /*0022*/ 	.short	0x0008
        /*0024*/ 	.byte	0x00, 0xf5, 0x21, 0x00


	//----- nvinfo : EIATTR_KPARAM_INFO
	.align		4
.L_11:
        /*0028*/ 	.byte	0x04, 0x17
        /*002a*/ 	.short	(.L_13 - .L_12)
.L_12:
        /*002c*/ 	.word	0x00000000
        /*0030*/ 	.short	0x0000
        /*0032*/ 	.short	0x0000
        /*0034*/ 	.byte	0x00, 0xf5, 0x21, 0x00


	//----- nvinfo : EIATTR_SPARSE_MMA_MASK
	.align		4
.L_13:
        /*0038*/ 	.byte	0x03, 0x50
        /*003a*/ 	.short	0x0000


	//----- nvinfo : EIATTR_MAXREG_COUNT
	.align		4
        /*003c*/ 	.byte	0x03, 0x1b
        /*003e*/ 	.short	0x00ff


	//----- nvinfo : EIATTR_MERCURY_ISA_VERSION
	.align		4
        /*0040*/ 	.byte	0x03, 0x5f
        /*0042*/ 	.short	0x0101


	//----- nvinfo : EIATTR_VRC_CTA_INIT_COUNT
	.align		4
        /*0044*/ 	.byte	0x02, 0x4a
	.zero		1
	.zero		1


	//----- nvinfo : EIATTR_EXIT_INSTR_OFFSETS
	.align		4
        /*0048*/ 	.byte	0x04, 0x1c
        /*004a*/ 	.short	(.L_15 - .L_14)


	//   ....[0]....
.L_14:
        /*004c*/ 	.word	0x00000540


	//----- nvinfo : EIATTR_CBANK_PARAM_SIZE
	.align		4
.L_15:
        /*0050*/ 	.byte	0x03, 0x19
        /*0052*/ 	.short	0x0018


	//----- nvinfo : EIATTR_PARAM_CBANK
	.align		4
        /*0054*/ 	.byte	0x04, 0x0a
        /*0056*/ 	.short	(.L_17 - .L_16)
	.align		4
.L_16:
        /*0058*/ 	.word	index@(.nv.constant0._Z11matrix_multPiS_S_)
        /*005c*/ 	.short	0x0380
        /*005e*/ 	.short	0x0018


	//----- nvinfo : EIATTR_SW_WAR
	.align		4
.L_17:
        /*0060*/ 	.byte	0x04, 0x36
        /*0062*/ 	.short	(.L_19 - .L_18)
.L_18:
        /*0064*/ 	.word	0x00000008
.L_19:


//--------------------- .nv.callgraph             --------------------------
	.section	.nv.callgraph,"",@"SHT_CUDA_CALLGRAPH"
	.align	4
	.sectionentsize	8
	.align		4
        /*0000*/ 	.word	0x00000000
	.align		4
        /*0004*/ 	.word	0xffffffff
	.align		4
        /*0008*/ 	.word	0x00000000
	.align		4
        /*000c*/ 	.word	0xfffffffe
	.align		4
        /*0010*/ 	.word	0x00000000
	.align		4
        /*0014*/ 	.word	0xfffffffd
	.align		4
        /*0018*/ 	.word	0x00000000
	.align		4
        /*001c*/ 	.word	0xfffffffc


//--------------------- .text._Z11matrix_multPiS_S_ --------------------------
	.section	.text._Z11matrix_multPiS_S_,"ax",@progbits
	.align	128
        .global         _Z11matrix_multPiS_S_
        .type           _Z11matrix_multPiS_S_,@function
        .size           _Z11matrix_multPiS_S_,(.L_x_2 - _Z11matrix_multPiS_S_)
        .other          _Z11matrix_multPiS_S_,@"STO_CUDA_ENTRY STV_DEFAULT"
_Z11matrix_multPiS_S_:
.text._Z11matrix_multPiS_S_:
[----:B------:R-:W-:Y:S01]  /*0000*/  LDC R1, c[0x0][0x37c] ;  /* 0x0000df00ff017b82 */ /* 0x000fe20000000800 */
[----:B------:R-:W0:Y:S07]  /*0010*/  S2R R2, SR_TID.Y ;  /* 0x0000000000027919 */ /* 0x000e2e0000002200 */
[----:B------:R-:W0:Y:S01]  /*0020*/  S2UR UR4, SR_CTAID.Y ;  /* 0x00000000000479c3 */ /* 0x000e220000002600 */
[----:B------:R-:W1:Y:S01]  /*0030*/  LDCU.128 UR12, c[0x0][0x380] ;  /* 0x00007000ff0c77ac */ /* 0x000e620008000c00 */
[----:B------:R-:W-:Y:S01]  /*0040*/  HFMA2 R3, -RZ, RZ, 0, 0 ;  /* 0x00000000ff037431 */ /* 0x000fe200000001ff */
[----:B------:R-:W2:Y:S01]  /*0050*/  S2R R9, SR_TID.X ;  /* 0x0000000000097919 */ /* 0x000ea20000002100 */
[----:B------:R-:W-:Y:S01]  /*0060*/  MOV R14, RZ ;  /* 0x000000ff000e7202 */ /* 0x000fe20000000f00 */
[----:B------:R-:W3:Y:S03]  /*0070*/  LDCU.64 UR8, c[0x0][0x358] ;  /* 0x00006b00ff0877ac */ /* 0x000ee60008000a00 */
[----:B------:R-:W0:Y:S08]  /*0080*/  LDC R7, c[0x0][0x364] ;  /* 0x0000d900ff077b82 */ /* 0x000e300000000800 */
[----:B------:R-:W2:Y:S01]  /*0090*/  S2UR UR6, SR_CTAID.X ;  /* 0x00000000000679c3 */ /* 0x000ea20000002500 */
[----:B-1----:R-:W-:-:S07]  /*00a0*/  UIADD3 UR5, UP0, UPT, UR14, 0x8000, URZ ;  /* 0x000080000e057890 */ /* 0x002fce000ff1e0ff */
[----:B------:R-:W2:Y:S01]  /*00b0*/  LDC R0, c[0x0][0x360] ;  /* 0x0000d800ff007b82 */ /* 0x000ea20000000800 */
[----:B0-----:R-:W-:-:S04]  /*00c0*/  IMAD.WIDE.U32 R4, R7, UR4, R2 ;  /* 0x0000000407047c25 */ /* 0x001fc8000f8e0002 */
[----:B------:R-:W-:Y:S01]  /*00d0*/  IMAD R7, R7, UR4, R2 ;  /* 0x0000000407077c24 */ /* 0x000fe2000f8e0202 */
[----:B------:R-:W-:Y:S01]  /*00e0*/  LEA R3, P0, R4, UR12, 0xc ;  /* 0x0000000c04037c11 */ /* 0x000fe2000f8060ff */
[----:B------:R-:W-:-:S03]  /*00f0*/  UMOV UR4, URZ ;  /* 0x000000ff00047c82 */ /* 0x000fc60008000000 */
[----:B------:R-:W-:Y:S01]  /*0100*/  LEA.HI.X R5, R4, UR13, R5, 0xc, P0 ;  /* 0x0000000d04057c11 */ /* 0x000fe200080f6405 */
[----:B--2---:R-:W-:Y:S01]  /*0110*/  IMAD R0, R0, UR6, R9 ;  /* 0x0000000600007c24 */ /* 0x004fe2000f8e0209 */
[----:B------:R-:W-:Y:S01]  /*0120*/  IADD3 R9, P1, PT, R3, 0x20, RZ ;  /* 0x0000002003097810 */ /* 0x000fe20007f3e0ff */
[----:B------:R-:W-:-:S03]  /*0130*/  UIADD3.X UR6, UPT, UPT, URZ, UR15, URZ, UP0, !UPT ;  /* 0x0000000fff067290 */ /* 0x000fc600087fe4ff */
[----:B------:R-:W-:Y:S02]  /*0140*/  MOV R6, R0 ;  /* 0x0000000000067202 */ /* 0x000fe40000000f00 */
[----:B---3--:R-:W-:-:S07]  /*0150*/  IADD3.X R5, PT, PT, RZ, R5, RZ, P1, !PT ;  /* 0x00000005ff057210 */ /* 0x008fce0000ffe4ff */
.L_x_0:
[----:B------:R-:W-:Y:S02]  /*0160*/  MOV R2, UR5 ;  /* 0x0000000500027c02 */ /* 0x000fe40008000f00 */
[----:B------:R-:W-:Y:S02]  /*0170*/  MOV R3, UR6 ;  /* 0x0000000600037c02 */ /* 0x000fe40008000f00 */
[----:B------:R-:W-:Y:S01]  /*0180*/  MOV R4, R9 ;  /* 0x0000000900047202 */ /* 0x000fe20000000f00 */
[----:B------:R-:W-:-:S04]  /*0190*/  IMAD.WIDE R2, R6, 0x4, R2 ;  /* 0x0000000406027825 */ /* 0x000fc800078e0202 */
[----:B------:R-:W2:Y:S04]  /*01a0*/  LDG.E R15, desc[UR8][R4.64+-0x20] ;  /* 0xffffe008040f7981 */ /* 0x000ea8000c1e1900 */
[----:B------:R-:W2:Y:S04]  /*01b0*/  LDG.E R16, desc[UR8][R2.64+-0x8000] ;  /* 0xff80000802107981 */ /* 0x000ea8000c1e1900 */
[----:B------:R-:W3:Y:S04]  /*01c0*/  LDG.E R24, desc[UR8][R4.64+-0x1c] ;  /* 0xffffe40804187981 */ /* 0x000ee8000c1e1900 */
[----:B------:R-:W3:Y:S04]  /*01d0*/  LDG.E R25, desc[UR8][R2.64+-0x7000] ;  /* 0xff90000802197981 */ /* 0x000ee8000c1e1900 */
[----:B------:R-:W4:Y:S04]  /*01e0*/  LDG.E R19, desc[UR8][R4.64+-0x18] ;  /* 0xffffe80804137981 */ /* 0x000f28000c1e1900 */
[----:B------:R-:W4:Y:S04]  /*01f0*/  LDG.E R18, desc[UR8][R2.64+-0x6000] ;  /* 0xffa0000802127981 */ /* 0x000f28000c1e1900 */
[----:B------:R-:W5:Y:S04]  /*0200*/  LDG.E R20, desc[UR8][R4.64+-0x14] ;  /* 0xffffec0804147981 */ /* 0x000f68000c1e1900 */
        /* <DEDUP_REMOVED lines=11> */
[----:B------:R-:W5:Y:S01]  /*02c0*/  LDG.E R26, desc[UR8][R4.64+0x1c] ;  /* 0x00001c08041a7981 */ /* 0x000f62000c1e1900 */
[----:B--2---:R-:W-:-:S03]  /*02d0*/  IMAD R15, R15, R16, R14 ;  /* 0x000000100f0f7224 */ /* 0x004fc600078e020e */
[----:B------:R-:W2:Y:S04]  /*02e0*/  LDG.E R16, desc[UR8][R4.64] ;  /* 0x0000000804107981 */ /* 0x000ea8000c1e1900 */
[----:B------:R-:W2:Y:S01]  /*02f0*/  LDG.E R14, desc[UR8][R4.64+0x4] ;  /* 0x00000408040e7981 */ /* 0x000ea2000c1e1900 */
[----:B---3--:R-:W-:-:S03]  /*0300*/  IMAD R24, R24, R25, R15 ;  /* 0x0000001918187224 */ /* 0x008fc600078e020f */
[----:B------:R-:W3:Y:S04]  /*0310*/  LDG.E R15, desc[UR8][R2.64+0x1000] ;  /* 0x00100008020f7981 */ /* 0x000ee8000c1e1900 */
[----:B------:R-:W3:Y:S01]  /*0320*/  LDG.E R25, desc[UR8][R2.64+0x5000] ;  /* 0x0050000802197981 */ /* 0x000ee2000c1e1900 */
[----:B----4-:R-:W-:-:S03]  /*0330*/  IMAD R24, R19, R18, R24 ;  /* 0x0000001213187224 */ /* 0x010fc600078e0218 */
[----:B------:R-:W4:Y:S04]  /*0340*/  LDG.E R18, desc[UR8][R4.64+0x8] ;  /* 0x0000080804127981 */ /* 0x000f28000c1e1900 */
[----:B------:R-:W4:Y:S01]  /*0350*/  LDG.E R19, desc[UR8][R2.64+0x2000] ;  /* 0x0020000802137981 */ /* 0x000f22000c1e1900 */
[----:B-----5:R-:W-:-:S03]  /*0360*/  IMAD R24, R20, R21, R24 ;  /* 0x0000001514187224 */ /* 0x020fc600078e0218 */
[----:B------:R-:W5:Y:S04]  /*0370*/  LDG.E R20, desc[UR8][R4.64+0xc] ;  /* 0x00000c0804147981 */ /* 0x000f68000c1e1900 */
[----:B------:R-:W5:Y:S01]  /*0380*/  LDG.E R21, desc[UR8][R2.64+0x3000] ;  /* 0x0030000802157981 */ /* 0x000f62000c1e1900 */
[----:B------:R-:W-:-:S03]  /*0390*/  IMAD R24, R22, R23, R24 ;  /* 0x0000001716187224 */ /* 0x000fc600078e0218 */
[----:B------:R-:W5:Y:S04]  /*03a0*/  LDG.E R22, desc[UR8][R4.64+0x10] ;  /* 0x0000100804167981 */ /* 0x000f68000c1e1900 */
[----:B------:R-:W5:Y:S01]  /*03b0*/  LDG.E R23, desc[UR8][R2.64+0x4000] ;  /* 0x0040000802177981 */ /* 0x000f62000c1e1900 */
[----:B------:R-:W-:-:S03]  /*03c0*/  IMAD R28, R12, R13, R24 ;  /* 0x0000000d0c1c7224 */ /* 0x000fc600078e0218 */
[----:B------:R-:W5:Y:S04]  /*03d0*/  LDG.E R24, desc[UR8][R4.64+0x14] ;  /* 0x0000140804187981 */ /* 0x000f68000c1e1900 */
[----:B------:R0:W5:Y:S04]  /*03e0*/  LDG.E R13, desc[UR8][R4.64+0x18] ;  /* 0x00001808040d7981 */ /* 0x000168000c1e1900 */
[----:B------:R-:W5:Y:S01]  /*03f0*/  LDG.E R12, desc[UR8][R2.64+0x6000] ;  /* 0x00600008020c7981 */ /* 0x000f62000c1e1900 */
[----:B------:R-:W-:-:S04]  /*0400*/  IMAD R8, R9, R8, R28 ;  /* 0x0000000809087224 */ /* 0x000fc800078e021c */
[----:B------:R-:W-:Y:S01]  /*0410*/  IMAD R8, R10, R11, R8 ;  /* 0x0000000b0a087224 */ /* 0x000fe200078e0208 */
[----:B------:R-:W-:-:S04]  /*0420*/  UIADD3 UR4, UPT, UPT, UR4, 0x10, URZ ;  /* 0x0000001004047890 */ /* 0x000fc8000fffe0ff */
[----:B------:R-:W-:Y:S01]  /*0430*/  UISETP.NE.AND UP0, UPT, UR4, 0x400, UPT ;  /* 0x000004000400788c */ /* 0x000fe2000bf05270 */
[----:B------:R-:W-:Y:S02]  /*0440*/  IADD3 R9, P0, PT, R4, 0x40, RZ ;  /* 0x0000004004097810 */ /* 0x000fe40007f1e0ff */
[----:B------:R-:W-:Y:S02]  /*0450*/  IADD3 R6, PT, PT, R6, 0x4000, RZ ;  /* 0x0000400006067810 */ /* 0x000fe40007ffe0ff */
[----:B0-----:R-:W-:Y:S01]  /*0460*/  IADD3.X R5, PT, PT, RZ, R5, RZ, P0, !PT ;  /* 0x00000005ff057210 */ /* 0x001fe200007fe4ff */
[----:B--2---:R-:W-:-:S04]  /*0470*/  IMAD R8, R16, R17, R8 ;  /* 0x0000001110087224 */ /* 0x004fc800078e0208 */
[----:B---3--:R-:W-:-:S04]  /*0480*/  IMAD R8, R14, R15, R8 ;  /* 0x0000000f0e087224 */ /* 0x008fc800078e0208 */
[----:B----4-:R-:W-:-:S04]  /*0490*/  IMAD R8, R18, R19, R8 ;  /* 0x0000001312087224 */ /* 0x010fc800078e0208 */
[----:B-----5:R-:W-:-:S04]  /*04a0*/  IMAD R8, R20, R21, R8 ;  /* 0x0000001514087224 */ /* 0x020fc800078e0208 */
[----:B------:R-:W-:-:S04]  /*04b0*/  IMAD R8, R22, R23, R8 ;  /* 0x0000001716087224 */ /* 0x000fc800078e0208 */
[----:B------:R-:W-:-:S04]  /*04c0*/  IMAD R8, R24, R25, R8 ;  /* 0x0000001918087224 */ /* 0x000fc800078e0208 */
[----:B------:R-:W-:-:S04]  /*04d0*/  IMAD R8, R13, R12, R8 ;  /* 0x0000000c0d087224 */ /* 0x000fc800078e0208 */
[----:B------:R-:W-:Y:S01]  /*04e0*/  IMAD R14, R26, R27, R8 ;  /* 0x0000001b1a0e7224 */ /* 0x000fe200078e0208 */
[----:B------:R-:W-:Y:S06]  /*04f0*/  BRA.U UP0, `(.L_x_0) ;  /* 0xfffffffd00187547 */ /* 0x000fec000b83ffff */
[----:B------:R-:W0:Y:S01]  /*0500*/  LDC.64 R2, c[0x0][0x390] ;  /* 0x0000e400ff027b82 */ /* 0x000e220000000a00 */
[----:B------:R-:W-:-:S05]  /*0510*/  LEA R7, R7, R0, 0xa ;  /* 0x0000000007077211 */ /* 0x000fca00078e50ff */
[----:B0-----:R-:W-:-:S05]  /*0520*/  IMAD.WIDE R2, R7, 0x4, R2 ;  /* 0x0000000407027825 */ /* 0x001fca00078e0202 */
[----:B------:R-:W-:Y:S01]  /*0530*/  STG.E desc[UR8][R2.64], R14 ;  /* 0x0000000e02007986 */ /* 0x000fe2000c101908 */
[----:B------:R-:W-:Y:S05]  /*0540*/  EXIT ;  /* 0x000000000000794d */ /* 0x000fea0003800000 */
.L_x_1:
[----:B------:R-:W-:-:S00]  /*0550*/  BRA `(.L_x_1) ;  /* 0xfffffffc00fc7947 */ /* 0x000fc0000383ffff */
[----:B------:R-:W-:-:S00]  /*0560*/  NOP ;  /* 0x0000000000007918 */ /* 0x000fc00000000000 */
        /* <DEDUP_REMOVED lines=9> */
.L_x_2:


//--------------------- .nv.shared.reserved.0     --------------------------
	.section	.nv.shared.reserved.0,"aw",@nobits
	.weak		__nv_reservedSMEM_offset_0_alias
	.size		__nv_reservedSMEM_offset_0_alias, 0, 64
	.other		__nv_reservedSMEM_offset_0_alias,@"STO_CUDA_RESERVED_SHARED STV_DEFAULT"
__nv_reservedSMEM_offset_0_alias:
	.zero		0
	.zero		64


//--------------------- .nv.constant0._Z11matrix_multPiS_S_ --------------------------
	.section	.nv.constant0._Z11matrix_multPiS_S_,"a",@progbits
	.sectionflags	@""
	.align	4
.nv.constant0._Z11matrix_multPiS_S_:
	.zero		920


//--------------------- SYMBOLS --------------------------

	.type		.nv.reservedSmem.offset0,@object
	.size		.nv.reservedSmem.offset0,0x4
